	.headerflags	@"EF_CUDA_TEXMODE_UNIFIED EF_CUDA_64BIT_ADDRESS EF_CUDA_SM86 EF_CUDA_VIRTUAL_SM(EF_CUDA_SM86)"
	.elftype	@"ET_EXEC"


//--------------------- .nv.info                  --------------------------
	.section	.nv.info,"",@"SHT_CUDA_INFO"
	.align	4


	//----- nvinfo : EIATTR_REGCOUNT
	.align		4
        /*0000*/ 	.byte	0x04, 0x2f
        /*0002*/ 	.short	(.L_1 - .L_0)
	.align		4
.L_0:
        /*0004*/ 	.word	index@(triton_mm)
        /*0008*/ 	.word	0x00000040


	//----- nvinfo : EIATTR_MAX_STACK_SIZE
	.align		4
.L_1:
        /*000c*/ 	.byte	0x04, 0x23
        /*000e*/ 	.short	(.L_3 - .L_2)
	.align		4
.L_2:
        /*0010*/ 	.word	index@(triton_mm)
        /*0014*/ 	.word	0x00000000


	//----- nvinfo : EIATTR_MIN_STACK_SIZE
	.align		4
.L_3:
        /*0018*/ 	.byte	0x04, 0x12
        /*001a*/ 	.short	(.L_5 - .L_4)
	.align		4
.L_4:
        /*001c*/ 	.word	index@(triton_mm)
        /*0020*/ 	.word	0x00000000


	//----- nvinfo : EIATTR_FRAME_SIZE
	.align		4
.L_5:
        /*0024*/ 	.byte	0x04, 0x11
        /*0026*/ 	.short	(.L_7 - .L_6)
	.align		4
.L_6:
        /*0028*/ 	.word	index@(triton_mm)
        /*002c*/ 	.word	0x00000000
.L_7:


//--------------------- .nv.info.triton_mm        --------------------------
	.section	.nv.info.triton_mm,"",@"SHT_CUDA_INFO"
	.align	4


	//----- nvinfo : EIATTR_CUDA_API_VERSION
	.align		4
        /*0000*/ 	.byte	0x04, 0x37
        /*0002*/ 	.short	(.L_9 - .L_8)
.L_8:
        /*0004*/ 	.word	0x0000007b


	//----- nvinfo : EIATTR_SW2861232_WAR
	.align		4
.L_9:
        /*0008*/ 	.byte	0x01, 0x35
	.zero		2


	//----- nvinfo : EIATTR_PARAM_CBANK
	.align		4
        /*000c*/ 	.byte	0x04, 0x0a
        /*000e*/ 	.short	(.L_11 - .L_10)
	.align		4
.L_10:
        /*0010*/ 	.word	index@(.nv.constant0.triton_mm)
        /*0014*/ 	.short	0x0160
        /*0016*/ 	.short	0x0024


	//----- nvinfo : EIATTR_CBANK_PARAM_SIZE
	.align		4
.L_11:
        /*0018*/ 	.byte	0x03, 0x19
        /*001a*/ 	.short	0x0024


	//----- nvinfo : EIATTR_KPARAM_INFO
	.align		4
        /*001c*/ 	.byte	0x04, 0x17
        /*001e*/ 	.short	(.L_13 - .L_12)
.L_12:
        /*0020*/ 	.word	0x00000000
        /*0024*/ 	.short	0x0004
        /*0026*/ 	.short	0x0020
        /*0028*/ 	.byte	0x00, 0xf0, 0x11, 0x00


	//----- nvinfo : EIATTR_KPARAM_INFO
	.align		4
.L_13:
        /*002c*/ 	.byte	0x04, 0x17
        /*002e*/ 	.short	(.L_15 - .L_14)
.L_14:
        /*0030*/ 	.word	0x00000000
        /*0034*/ 	.short	0x0003
        /*0036*/ 	.short	0x0018
        /*0038*/ 	.byte	0x00, 0xf0, 0x21, 0x00


	//----- nvinfo : EIATTR_KPARAM_INFO
	.align		4
.L_15:
        /*003c*/ 	.byte	0x04, 0x17
        /*003e*/ 	.short	(.L_17 - .L_16)
.L_16:
        /*0040*/ 	.word	0x00000000
        /*0044*/ 	.short	0x0002
        /*0046*/ 	.short	0x0010
        /*0048*/ 	.byte	0x00, 0xf0, 0x21, 0x00


	//----- nvinfo : EIATTR_KPARAM_INFO
	.align		4
.L_17:
        /*004c*/ 	.byte	0x04, 0x17
        /*004e*/ 	.short	(.L_19 - .L_18)
.L_18:
        /*0050*/ 	.word	0x00000000
        /*0054*/ 	.short	0x0001
        /*0056*/ 	.short	0x0008
        /*0058*/ 	.byte	0x00, 0xf0, 0x21, 0x00


	//----- nvinfo : EIATTR_KPARAM_INFO
	.align		4
.L_19:
        /*005c*/ 	.byte	0x04, 0x17
        /*005e*/ 	.short	(.L_21 - .L_20)
.L_20:
        /*0060*/ 	.word	0x00000000
        /*0064*/ 	.short	0x0000
        /*0066*/ 	.short	0x0000
        /*0068*/ 	.byte	0x00, 0xf0, 0x21, 0x00


	//----- nvinfo : EIATTR_MAXREG_COUNT
	.align		4
.L_21:
        /*006c*/ 	.byte	0x03, 0x1b
        /*006e*/ 	.short	0x00ff


	//----- nvinfo : EIATTR_EXIT_INSTR_OFFSETS
	.align		4
        /*0070*/ 	.byte	0x04, 0x1c
        /*0072*/ 	.short	(.L_23 - .L_22)


	//   ....[0]....
.L_22:
        /*0074*/ 	.word	0x00000030


	//   ....[1]....
        /*0078*/ 	.word	0x00002260


	//   ....[2]....
        /*007c*/ 	.word	0x00002280


	//----- nvinfo : EIATTR_MAX_THREADS
	.align		4
.L_23:
        /*0080*/ 	.byte	0x04, 0x05
        /*0082*/ 	.short	(.L_25 - .L_24)
.L_24:
        /*0084*/ 	.word	0x00000100
        /*0088*/ 	.word	0x00000001
        /*008c*/ 	.word	0x00000001
.L_25:


//--------------------- .nv.rel.action            --------------------------
	.section	.nv.rel.action,"",@"SHT_CUDA_RELOCINFO"
	.align	8
	.sectionentsize	8
        /*0000*/ 	.byte	0x73, 0x00, 0x00, 0x00, 0x00, 0x00, 0x00, 0x00, 0x00, 0x00, 0x00, 0x11, 0x25, 0x00, 0x05, 0x36


//--------------------- .nv.constant0.triton_mm   --------------------------
	.section	.nv.constant0.triton_mm,"a",@progbits
	.align	4
.nv.constant0.triton_mm:
	.zero		388


//--------------------- .text.triton_mm           --------------------------
	.section	.text.triton_mm,"ax",@progbits
	.sectionflags	@"SHF_BARRIERS=1"
	.sectioninfo	@"SHI_REGISTERS=64"
	.align	128
        .global         triton_mm
        .type           triton_mm,@function
        .size           triton_mm,(.L_x_3 - triton_mm)
        .other          triton_mm,@"STO_CUDA_ENTRY STV_DEFAULT"
triton_mm:
.text.triton_mm:
[----:B------:R-:W-:-:S02]  /*0000*/  MOV R1, c[0x0][0x28] ;  /* 0x00000a0000017a02 */ /* 0x000fc40000000f00 */
[----:B------:R-:W-:-:S04]  /*0010*/  MOV R0, c[0x0][0x180] ;  /* 0x0000600000007a02 */ /* 0x000fc80000000f00 */
[----:B------:R-:W-:-:S13]  /*0020*/  LOP3.LUT P0, RZ, R0, 0x1ffffff, RZ, 0xc0, !PT ;  /* 0x01ffffff00ff7812 */ /* 0x000fda000780c0ff */
[----:B------:R-:W-:Y:S05]  /*0030*/  @!P0 EXIT ;  /* 0x000000000000894d */ /* 0x000fea0003800000 */
[----:B------:R-:W1:Y:S01]  /*0040*/  S2R R9, SR_CTAID.X ;  /* 0x0000000000097919 */ /* 0x000e620000002500 */
[----:B------:R-:W-:Y:S01]  /*0050*/  IADD3 R0, R0, 0x1f, RZ ;  /* 0x0000001f00007810 */ /* 0x000fe20007ffe0ff */
[----:B------:R-:W-:Y:S01]  /*0060*/  ULDC.64 UR8, c[0x0][0x118] ;  /* 0x0000460000087ab9 */ /* 0x000fe20000000a00 */
[----:B------:R-:W-:Y:S01]  /*0070*/  IABS R15, c[0x0][0x180] ;  /* 0x00006000000f7a13 */ /* 0x000fe20000000000 */
[----:B------:R-:W2:Y:S01]  /*0080*/  S2R R56, SR_TID.X ;  /* 0x0000000000387919 */ /* 0x000ea20000002100 */
[----:B------:R-:W-:Y:S01]  /*0090*/  SHF.R.S32.HI R3, RZ, 0x1f, R0 ;  /* 0x0000001fff037819 */ /* 0x000fe20000011400 */
[----:B------:R-:W-:Y:S01]  /*00a0*/  CS2R R34, SRZ ;  /* 0x0000000000227805 */ /* 0x000fe2000001ff00 */
[----:B------:R-:W-:Y:S01]  /*00b0*/  MOV R51, 0x3 ;  /* 0x0000000300337802 */ /* 0x000fe20000000f00 */
[----:B------:R-:W-:Y:S01]  /*00c0*/  CS2R R42, SRZ ;  /* 0x00000000002a7805 */ /* 0x000fe2000001ff00 */
[----:B------:R-:W-:Y:S01]  /*00d0*/  LEA.HI R3, R3, R0, RZ, 0x5 ;  /* 0x0000000003037211 */ /* 0x000fe200078f28ff */
[----:B------:R-:W-:Y:S01]  /*00e0*/  CS2R R46, SRZ ;  /* 0x00000000002e7805 */ /* 0x000fe2000001ff00 */
[----:B------:R-:W-:Y:S01]  /*00f0*/  MOV R50, 0xffffffe0 ;  /* 0xffffffe000327802 */ /* 0x000fe20000000f00 */
[----:B------:R-:W-:Y:S01]  /*0100*/  CS2R R24, SRZ ;  /* 0x0000000000187805 */ /* 0x000fe2000001ff00 */
[----:B------:R-:W-:-:S02]  /*0110*/  UMOV UR4, URZ ;  /* 0x0000003f00047c82 */ /* 0x000fc40008000000 */
[----:B------:R-:W-:Y:S02]  /*0120*/  UMOV UR6, 0x4000 ;  /* 0x0000400000067882 */ /* 0x000fe40000000000 */
[----:B------:R-:W-:Y:S01]  /*0130*/  UMOV UR5, URZ ;  /* 0x0000003f00057c82 */ /* 0x000fe20008000000 */
[----:B-1----:R-:W-:Y:S02]  /*0140*/  SHF.R.S32.HI R2, RZ, 0x1f, R9 ;  /* 0x0000001fff027819 */ /* 0x002fe40000011409 */
[----:B------:R-:W-:Y:S02]  /*0150*/  ISETP.GE.AND P1, PT, R9, RZ, PT ;  /* 0x000000ff0900720c */ /* 0x000fe40003f26270 */
[----:B------:R-:W-:Y:S02]  /*0160*/  LEA.HI R4, R2, R9, RZ, 0x4 ;  /* 0x0000000902047211 */ /* 0x000fe400078f20ff */
[----:B--2---:R-:W-:Y:S02]  /*0170*/  SHF.L.U32 R57, R56, 0x2, RZ ;  /* 0x0000000238397819 */ /* 0x004fe400000006ff */
[----:B------:R-:W-:-:S02]  /*0180*/  SHF.R.S32.HI R2, RZ, 0x4, R4 ;  /* 0x00000004ff027819 */ /* 0x000fc40000011404 */
[----:B------:R-:W-:Y:S02]  /*0190*/  LOP3.LUT R4, R4, 0xfffffff0, RZ, 0xc0, !PT ;  /* 0xfffffff004047812 */ /* 0x000fe400078ec0ff */
[----:B------:R-:W-:Y:S02]  /*01a0*/  SHF.L.U32 R0, R2, 0x3, RZ ;  /* 0x0000000302007819 */ /* 0x000fe400000006ff */
[----:B------:R-:W-:Y:S02]  /*01b0*/  IADD3 R4, -R4, R9, RZ ;  /* 0x0000000904047210 */ /* 0x000fe40007ffe1ff */
[----:B------:R-:W-:Y:S02]  /*01c0*/  LEA.HI.SX32 R3, R3, -R0, 0x1b ;  /* 0x8000000003037211 */ /* 0x000fe400078fdaff */
[----:B------:R-:W-:Y:S02]  /*01d0*/  LOP3.LUT R55, R57, 0x1c, RZ, 0xc0, !PT ;  /* 0x0000001c39377812 */ /* 0x000fe400078ec0ff */
[----:B------:R-:W-:-:S02]  /*01e0*/  IMNMX R5, R3, 0x8, PT ;  /* 0x0000000803057817 */ /* 0x000fc40003800200 */
[C---:B------:R-:W-:Y:S02]  /*01f0*/  SHF.L.U32 R52, R56.reuse, 0x1, RZ ;  /* 0x0000000138347819 */ /* 0x040fe400000006ff */
[-C--:B------:R-:W-:Y:S02]  /*0200*/  IABS R13, R5.reuse ;  /* 0x00000005000d7213 */ /* 0x080fe40000000000 */
[----:B------:R-:W-:Y:S02]  /*0210*/  IABS R10, R5 ;  /* 0x00000005000a7213 */ /* 0x000fe40000000000 */
[----:B------:R-:W1:Y:S01]  /*0220*/  I2F.RP R6, R13 ;  /* 0x0000000d00067306 */ /* 0x000e620000209400 */
[----:B------:R-:W-:Y:S02]  /*0230*/  LOP3.LUT R58, R56, 0x1f, RZ, 0xc0, !PT ;  /* 0x0000001f383a7812 */ /* 0x000fe400078ec0ff */
[----:B------:R-:W-:-:S05]  /*0240*/  LOP3.LUT R52, R52, 0x3c0, RZ, 0xc0, !PT ;  /* 0x000003c034347812 */ /* 0x000fca00078ec0ff */
[----:B-1----:R-:W1:Y:S02]  /*0250*/  MUFU.RCP R6, R6 ;  /* 0x0000000600067308 */ /* 0x002e640000001000 */
[----:B-1----:R-:W-:-:S06]  /*0260*/  IADD3 R2, R6, 0xffffffe, RZ ;  /* 0x0ffffffe06027810 */ /* 0x002fcc0007ffe0ff */
[----:B------:R-:W1:Y:S08]  /*0270*/  I2F.RP R6, R15 ;  /* 0x0000000f00067306 */ /* 0x000e700000209400 */
[----:B------:R2:W3:Y:S08]  /*0280*/  F2I.FTZ.U32.TRUNC.NTZ R3, R2 ;  /* 0x0000000200037305 */ /* 0x0004f0000021f000 */
[----:B-1----:R-:W1:Y:S01]  /*0290*/  MUFU.RCP R6, R6 ;  /* 0x0000000600067308 */ /* 0x002e620000001000 */
[----:B--2---:R-:W-:-:S02]  /*02a0*/  MOV R2, RZ ;  /* 0x000000ff00027202 */ /* 0x004fc40000000f00 */
[----:B---3--:R-:W-:-:S05]  /*02b0*/  IADD3 R8, RZ, -R3, RZ ;  /* 0x80000003ff087210 */ /* 0x008fca0007ffe0ff */
[----:B------:R-:W-:Y:S01]  /*02c0*/  IMAD R7, R8, R13, RZ ;  /* 0x0000000d08077224 */ /* 0x000fe200078e02ff */
[----:B------:R-:W-:Y:S02]  /*02d0*/  IABS R8, R9 ;  /* 0x0000000900087213 */ /* 0x000fe40000000000 */
[----:B------:R-:W-:Y:S01]  /*02e0*/  LOP3.LUT R9, RZ, R5, RZ, 0x33, !PT ;  /* 0x00000005ff097212 */ /* 0x000fe200078e33ff */
[----:B------:R-:W-:Y:S01]  /*02f0*/  IMAD.HI.U32 R7, R3, R7, R2 ;  /* 0x0000000703077227 */ /* 0x000fe200078e0002 */
[----:B------:R-:W-:Y:S02]  /*0300*/  MOV R3, R8 ;  /* 0x0000000800037202 */ /* 0x000fe40000000f00 */
[----:B------:R-:W-:-:S03]  /*0310*/  IADD3 R8, RZ, -R10, RZ ;  /* 0x8000000aff087210 */ /* 0x000fc60007ffe0ff */
[----:B------:R-:W-:-:S04]  /*0320*/  IMAD.HI.U32 R2, R7, R3, RZ ;  /* 0x0000000307027227 */ /* 0x000fc800078e00ff */
[----:B------:R-:W-:Y:S01]  /*0330*/  IMAD R2, R2, R8, R3 ;  /* 0x0000000802027224 */ /* 0x000fe200078e0203 */
[----:B-1----:R-:W-:Y:S02]  /*0340*/  IADD3 R3, R6, 0xffffffe, RZ ;  /* 0x0ffffffe06037810 */ /* 0x002fe40007ffe0ff */
[----:B------:R-:W-:Y:S02]  /*0350*/  IABS R6, R4 ;  /* 0x0000000400067213 */ /* 0x000fe40000000000 */
[----:B------:R-:W-:Y:S02]  /*0360*/  ISETP.GT.U32.AND P0, PT, R13, R2, PT ;  /* 0x000000020d00720c */ /* 0x000fe40003f04070 */
[----:B------:R-:W1:Y:S01]  /*0370*/  F2I.FTZ.U32.TRUNC.NTZ R3, R3 ;  /* 0x0000000300037305 */ /* 0x000e62000021f000 */
[----:B------:R-:W-:-:S04]  /*0380*/  LOP3.LUT R4, R4, R5, RZ, 0x3c, !PT ;  /* 0x0000000504047212 */ /* 0x000fc800078e3cff */
[----:B------:R-:W-:-:S06]  /*0390*/  ISETP.GE.AND P3, PT, R4, RZ, PT ;  /* 0x000000ff0400720c */ /* 0x000fcc0003f66270 */
[----:B------:R-:W-:-:S04]  /*03a0*/  @!P0 IADD3 R2, R2, -R13, RZ ;  /* 0x8000000d02028210 */ /* 0x000fc80007ffe0ff */
[----:B------:R-:W-:-:S13]  /*03b0*/  ISETP.GT.U32.AND P0, PT, R13, R2, PT ;  /* 0x000000020d00720c */ /* 0x000fda0003f04070 */
[----:B------:R-:W-:Y:S02]  /*03c0*/  @!P0 IADD3 R2, R2, -R13, RZ ;  /* 0x8000000d02028210 */ /* 0x000fe40007ffe0ff */
[----:B------:R-:W-:Y:S02]  /*03d0*/  ISETP.NE.AND P0, PT, R5, RZ, PT ;  /* 0x000000ff0500720c */ /* 0x000fe40003f05270 */
[----:B------:R-:W-:-:S04]  /*03e0*/  @!P1 IADD3 R2, -R2, RZ, RZ ;  /* 0x000000ff02029210 */ /* 0x000fc80007ffe1ff */
[----:B------:R-:W-:Y:S02]  /*03f0*/  SEL R11, R9, R2, !P0 ;  /* 0x00000002090b7207 */ /* 0x000fe40004000000 */
[----:B------:R-:W-:Y:S02]  /*0400*/  MOV R2, R6 ;  /* 0x0000000600027202 */ /* 0x000fe40000000f00 */
[----:B------:R-:W-:Y:S02]  /*0410*/  SHF.R.U32.HI R6, RZ, 0x3, R56 ;  /* 0x00000003ff067819 */ /* 0x000fe40000011638 */
[----:B------:R-:W-:Y:S01]  /*0420*/  IADD3 R14, R0, R11, RZ ;  /* 0x0000000b000e7210 */ /* 0x000fe20007ffe0ff */
[----:B------:R-:W-:Y:S01]  /*0430*/  IMAD.HI.U32 R7, R7, R2, RZ ;  /* 0x0000000207077227 */ /* 0x000fe200078e00ff */
[----:B-1----:R-:W-:Y:S02]  /*0440*/  IADD3 R0, RZ, -R3, RZ ;  /* 0x80000003ff007210 */ /* 0x002fe40007ffe0ff */
[----:B------:R-:W-:-:S02]  /*0450*/  SGXT.U32 R11, R6, 0x5 ;  /* 0x00000005060b781a */ /* 0x000fc40000000000 */
[----:B------:R-:W-:Y:S02]  /*0460*/  SHF.L.U32 R14, R14, 0x5, RZ ;  /* 0x000000050e0e7819 */ /* 0x000fe400000006ff */
[----:B------:R-:W-:Y:S01]  /*0470*/  MOV R6, R0 ;  /* 0x0000000000067202 */ /* 0x000fe20000000f00 */
[----:B------:R-:W-:Y:S01]  /*0480*/  IMAD R0, R7, R8, R2 ;  /* 0x0000000807007224 */ /* 0x000fe200078e0202 */
[----:B------:R-:W-:Y:S02]  /*0490*/  LOP3.LUT R8, R14, R11, RZ, 0xfc, !PT ;  /* 0x0000000b0e087212 */ /* 0x000fe400078efcff */
[----:B------:R-:W-:Y:S01]  /*04a0*/  MOV R2, RZ ;  /* 0x000000ff00027202 */ /* 0x000fe20000000f00 */
[----:B------:R-:W-:Y:S01]  /*04b0*/  IMAD R17, R6, R15, RZ ;  /* 0x0000000f06117224 */ /* 0x000fe200078e02ff */
[----:B------:R-:W-:Y:S02]  /*04c0*/  IABS R6, R8 ;  /* 0x0000000800067213 */ /* 0x000fe40000000000 */
[----:B------:R-:W-:Y:S01]  /*04d0*/  ISETP.GT.U32.AND P2, PT, R13, R0, PT ;  /* 0x000000000d00720c */ /* 0x000fe20003f44070 */
[----:B------:R-:W-:Y:S01]  /*04e0*/  IMAD.HI.U32 R2, R3, R17, R2 ;  /* 0x0000001103027227 */ /* 0x000fe200078e0002 */
[----:B------:R-:W-:-:S02]  /*04f0*/  MOV R3, R6 ;  /* 0x0000000600037202 */ /* 0x000fc40000000f00 */
[----:B------:R-:W-:-:S03]  /*0500*/  LEA R54, R11, R55, 0x5 ;  /* 0x000000370b367211 */ /* 0x000fc600078e28ff */
[----:B------:R-:W-:Y:S01]  /*0510*/  IMAD.HI.U32 R2, R2, R3, RZ ;  /* 0x0000000302027227 */ /* 0x000fe200078e00ff */
[----:B------:R-:W-:-:S04]  /*0520*/  SHF.L.U32 R54, R54, 0x2, RZ ;  /* 0x0000000236367819 */ /* 0x000fc800000006ff */
[----:B------:R-:W-:Y:S02]  /*0530*/  IADD3 R2, -R2, RZ, RZ ;  /* 0x000000ff02027210 */ /* 0x000fe40007ffe1ff */
[-C--:B------:R-:W-:Y:S02]  /*0540*/  @!P2 IADD3 R0, R0, -R13.reuse, RZ ;  /* 0x8000000d0000a210 */ /* 0x080fe40007ffe0ff */
[----:B------:R-:W-:Y:S01]  /*0550*/  @!P2 IADD3 R7, R7, 0x1, RZ ;  /* 0x000000010707a810 */ /* 0x000fe20007ffe0ff */
[C---:B------:R-:W-:Y:S01]  /*0560*/  IMAD R2, R15.reuse, R2, R3 ;  /* 0x000000020f027224 */ /* 0x040fe200078e0203 */
[----:B------:R-:W-:Y:S02]  /*0570*/  ISETP.GE.U32.AND P1, PT, R0, R13, PT ;  /* 0x0000000d0000720c */ /* 0x000fe40003f26070 */
[----:B------:R-:W-:Y:S02]  /*0580*/  ISETP.GE.AND P2, PT, R8, RZ, PT ;  /* 0x000000ff0800720c */ /* 0x000fe40003f46270 */
[----:B------:R-:W-:-:S09]  /*0590*/  ISETP.GT.U32.AND P4, PT, R15, R2, PT ;  /* 0x000000020f00720c */ /* 0x000fd20003f84070 */
[----:B------:R-:W-:-:S04]  /*05a0*/  @P1 IADD3 R7, R7, 0x1, RZ ;  /* 0x0000000107071810 */ /* 0x000fc80007ffe0ff */
[----:B------:R-:W-:Y:S02]  /*05b0*/  @!P4 IADD3 R2, R2, -R15, RZ ;  /* 0x8000000f0202c210 */ /* 0x000fe40007ffe0ff */
[----:B------:R-:W-:Y:S02]  /*05c0*/  @!P3 IADD3 R7, -R7, RZ, RZ ;  /* 0x000000ff0707b210 */ /* 0x000fe40007ffe1ff */
[----:B------:R-:W-:Y:S02]  /*05d0*/  ISETP.GT.U32.AND P1, PT, R15, R2, PT ;  /* 0x000000020f00720c */ /* 0x000fe40003f24070 */
[----:B------:R-:W-:Y:S02]  /*05e0*/  SEL R0, R9, R7, !P0 ;  /* 0x0000000709007207 */ /* 0x000fe40004000000 */
[----:B------:R-:W-:Y:S02]  /*05f0*/  ISETP.NE.AND P0, PT, RZ, c[0x0][0x180], PT ;  /* 0x00006000ff007a0c */ /* 0x000fe40003f05270 */
[----:B------:R-:W-:-:S02]  /*0600*/  SHF.R.S32.HI R3, RZ, 0x19, R0 ;  /* 0x00000019ff037819 */ /* 0x000fc40000011400 */
[----:B------:R-:W-:Y:S02]  /*0610*/  SHF.L.U32 R0, R0, 0x6, RZ ;  /* 0x0000000600007819 */ /* 0x000fe400000006ff */
[----:B------:R-:W-:Y:S02]  /*0620*/  SGXT R3, R3, 0x1 ;  /* 0x000000010303781a */ /* 0x000fe40000000200 */
[C---:B------:R-:W-:Y:S02]  /*0630*/  LOP3.LUT R8, R0.reuse, R11, RZ, 0xfc, !PT ;  /* 0x0000000b00087212 */ /* 0x040fe400078efcff */
[----:B------:R-:W-:Y:S02]  /*0640*/  LOP3.LUT R10, R0, 0x20, R11, 0xfe, !PT ;  /* 0x00000020000a7812 */ /* 0x000fe400078efe0b */
[----:B------:R-:W-:Y:S02]  /*0650*/  @!P1 IADD3 R2, R2, -R15, RZ ;  /* 0x8000000f02029210 */ /* 0x000fe40007ffe0ff */
[----:B------:R-:W-:-:S02]  /*0660*/  LEA.HI R4, R3, R8, RZ, 0x7 ;  /* 0x0000000803047211 */ /* 0x000fc400078f38ff */
[----:B------:R-:W-:Y:S02]  /*0670*/  LEA.HI R3, R3, R10, RZ, 0x7 ;  /* 0x0000000a03037211 */ /* 0x000fe400078f38ff */
[----:B------:R-:W-:Y:S02]  /*0680*/  MOV R6, R2 ;  /* 0x0000000200067202 */ /* 0x000fe40000000f00 */
[----:B------:R-:W-:Y:S02]  /*0690*/  LOP3.LUT R4, R4, 0xffffff80, RZ, 0xc0, !PT ;  /* 0xffffff8004047812 */ /* 0x000fe400078ec0ff */
[----:B------:R-:W-:Y:S02]  /*06a0*/  LOP3.LUT R3, R3, 0xffffff80, RZ, 0xc0, !PT ;  /* 0xffffff8003037812 */ /* 0x000fe400078ec0ff */
[----:B------:R-:W-:Y:S02]  /*06b0*/  @!P2 IADD3 R6, -R6, RZ, RZ ;  /* 0x000000ff0606a210 */ /* 0x000fe40007ffe1ff */
[----:B------:R-:W-:-:S02]  /*06c0*/  @!P0 LOP3.LUT R6, RZ, c[0x0][0x180], RZ, 0x33, !PT ;  /* 0x00006000ff068a12 */ /* 0x000fc400078e33ff */
[----:B------:R-:W-:Y:S02]  /*06d0*/  IADD3 R8, R8, -R4, RZ ;  /* 0x8000000408087210 */ /* 0x000fe40007ffe0ff */
[----:B------:R-:W-:Y:S01]  /*06e0*/  IADD3 R10, R10, -R3, RZ ;  /* 0x800000030a0a7210 */ /* 0x000fe20007ffe0ff */
[--C-:B------:R-:W-:Y:S01]  /*06f0*/  IMAD R9, R6, 0x9c, R55.reuse ;  /* 0x0000009c06097824 */ /* 0x100fe200078e0237 */
[----:B------:R-:W-:Y:S01]  /*0700*/  LOP3.LUT R4, R11, 0x20, RZ, 0xfc, !PT ;  /* 0x000000200b047812 */ /* 0x000fe200078efcff */
[--C-:B------:R-:W-:Y:S01]  /*0710*/  IMAD R11, R8, 0x9c, R55.reuse ;  /* 0x0000009c080b7824 */ /* 0x100fe200078e0237 */
[----:B------:R-:W-:Y:S01]  /*0720*/  MOV R2, 0x4 ;  /* 0x0000000400027802 */ /* 0x000fe20000000f00 */
[----:B------:R-:W-:Y:S01]  /*0730*/  IMAD R13, R10, 0x9c, R55 ;  /* 0x0000009c0a0d7824 */ /* 0x000fe200078e0237 */
[----:B------:R-:W-:Y:S02]  /*0740*/  LEA R4, R4, R55, 0x5 ;  /* 0x0000003704047211 */ /* 0x000fe400078e28ff */
[----:B------:R-:W-:Y:S01]  /*0750*/  SHF.R.U32.HI R3, RZ, 0x4, R56 ;  /* 0x00000004ff037819 */ /* 0x000fe20000011638 */
[----:B------:R-:W-:Y:S01]  /*0760*/  IMAD.WIDE R8, R9, R2, c[0x0][0x168] ;  /* 0x00005a0009087625 */ /* 0x000fe200078e0202 */
[----:B------:R-:W-:-:S02]  /*0770*/  SHF.L.U32 R53, R4, 0x2, RZ ;  /* 0x0000000204357819 */ /* 0x000fc400000006ff */
[----:B------:R-:W-:Y:S01]  /*0780*/  SGXT.U32 R3, R3, 0x4 ;  /* 0x000000040303781a */ /* 0x000fe20000000000 */
[-C--:B------:R-:W-:Y:S01]  /*0790*/  IMAD.WIDE R10, R11, R2.reuse, c[0x0][0x170] ;  /* 0x00005c000b0a7625 */ /* 0x080fe200078e0202 */
[----:B------:R1:W-:Y:S01]  /*07a0*/  LDGSTS.E.BYPASS.128 [R54], [R8.64] ;  /* 0x0000000008367fae */ /* 0x0003e2000b901c48 */
[----:B------:R-:W-:Y:S02]  /*07b0*/  SHF.R.U32.HI R56, RZ, 0x4, R56 ;  /* 0x00000004ff387819 */ /* 0x000fe40000011638 */
[----:B------:R-:W-:Y:S01]  /*07c0*/  IMAD.WIDE R12, R13, R2, c[0x0][0x170] ;  /* 0x00005c000d0c7625 */ /* 0x000fe200078e0202 */
[----:B------:R-:W0:Y:S01]  /*07d0*/  LDGDEPBAR ;  /* 0x00000000000079af */ /* 0x000e220000000000 */
[----:B------:R-:W-:Y:S02]  /*07e0*/  IADD3 R6, P1, R10, 0x200, RZ ;  /* 0x000002000a067810 */ /* 0x000fe40007f3e0ff */
[----:B------:R-:W-:Y:S01]  /*07f0*/  LOP3.LUT R3, R14, R3, RZ, 0xfc, !PT ;  /* 0x000000030e037212 */ /* 0x000fe200078efcff */
[----:B------:R1:W-:Y:S01]  /*0800*/  LDGSTS.E.BYPASS.128 [R54+0x4000], [R10.64] ;  /* 0x040000000a367fae */ /* 0x0003e2000b901c48 */
[----:B------:R-:W-:-:S02]  /*0810*/  IADD3 R4, P0, R12, 0x200, RZ ;  /* 0x000002000c047810 */ /* 0x000fc40007f1e0ff */
[----:B------:R-:W-:Y:S01]  /*0820*/  IADD3.X R7, RZ, R11, RZ, P1, !PT ;  /* 0x0000000bff077210 */ /* 0x000fe20000ffe4ff */
[----:B------:R1:W-:Y:S01]  /*0830*/  LDGSTS.E.BYPASS.128 [R53+0x4000], [R12.64] ;  /* 0x040000000c357fae */ /* 0x0003e2000b901c48 */
[----:B------:R-:W-:Y:S02]  /*0840*/  IADD3.X R5, RZ, R13, RZ, P0, !PT ;  /* 0x0000000dff057210 */ /* 0x000fe400007fe4ff */
[----:B------:R-:W-:Y:S01]  /*0850*/  IADD3 R48, P0, R8, 0x200, RZ ;  /* 0x0000020008307810 */ /* 0x000fe20007f1e0ff */
[----:B------:R-:W0:Y:S03]  /*0860*/  LDGDEPBAR ;  /* 0x00000000000079af */ /* 0x000e260000000000 */
[----:B------:R-:W-:Y:S01]  /*0870*/  IADD3.X R49, RZ, R9, RZ, P0, !PT ;  /* 0x00000009ff317210 */ /* 0x000fe200007fe4ff */
[----:B------:R-:W-:Y:S06]  /*0880*/  BAR.SYNC 0x0 ;  /* 0x0000000000007b1d */ /* 0x000fec0000000000 */
[----:B------:R-:W-:Y:S01]  /*0890*/  @!PT LDS RZ, [RZ] ;  /* 0x00000000fffff984 */ /* 0x000fe20000000800 */
[----:B------:R-:W-:Y:S01]  /*08a0*/  @!PT LDS RZ, [RZ] ;  /* 0x00000000fffff984 */ /* 0x000fe20000000800 */
[----:B------:R-:W-:Y:S01]  /*08b0*/  @!PT LDS RZ, [RZ] ;  /* 0x00000000fffff984 */ /* 0x000fe20000000800 */
[----:B------:R1:W-:Y:S04]  /*08c0*/  LDGSTS.E.BYPASS.128 [R54+0x1000], [R8.64+0x80] ;  /* 0x0100008008367fae */ /* 0x0003e8000b901c48 */
[----:B------:R-:W0:Y:S04]  /*08d0*/  LDGDEPBAR ;  /* 0x00000000000079af */ /* 0x000e280000000000 */
[----:B------:R1:W-:Y:S04]  /*08e0*/  LDGSTS.E.BYPASS.128 [R54+0x6000], [R10.64+0x80] ;  /* 0x060000800a367fae */ /* 0x0003e8000b901c48 */
[----:B------:R1:W-:Y:S04]  /*08f0*/  LDGSTS.E.BYPASS.128 [R53+0x6000], [R12.64+0x80] ;  /* 0x060000800c357fae */ /* 0x0003e8000b901c48 */
[----:B------:R-:W0:Y:S04]  /*0900*/  LDGDEPBAR ;  /* 0x00000000000079af */ /* 0x000e280000000000 */
        /* <DEDUP_REMOVED lines=17> */
[----:B------:R-:W0:Y:S01]  /*0a20*/  LDGDEPBAR ;  /* 0x00000000000079af */ /* 0x000e220000000000 */
[----:B------:R-:W-:-:S04]  /*0a30*/  DEPBAR.LE SB0, 0x6 ;  /* 0x000081800000791a */ /* 0x000fc80000000000 */
[----:B-1----:R-:W-:Y:S06]  /*0a40*/  BAR.SYNC 0x0 ;  /* 0x0000000000007b1d */ /* 0x002fec0000000000 */
.L_x_1:
[----:B------:R-:W-:Y:S01]  /*0a50*/  LEA R44, R58, UR6, 0x8 ;  /* 0x000000063a2c7c11 */ /* 0x000fe2000f8e40ff */
[----:B------:R-:W-:Y:S01]  /*0a60*/  LDS.128 R20, [R52.X4+UR5] ;  /* 0x0000000534147984 */ /* 0x000fe20008004c00 */
[----:B------:R-:W-:Y:S01]  /*0a70*/  ISETP.NE.AND P0, PT, R55, 0x1c, PT ;  /* 0x0000001c3700780c */ /* 0x000fe20003f05270 */
[----:B------:R-:W-:Y:S01]  /*0a80*/  UIADD3 UR4, UR4, 0x1, URZ ;  /* 0x0000000104047890 */ /* 0x000fe2000fffe03f */
[C---:B------:R-:W-:Y:S01]  /*0a90*/  ISETP.NE.AND P1, PT, R50.reuse, -0x20, PT ;  /* 0xffffffe03200780c */ /* 0x040fe20003f25270 */
[----:B------:R-:W1:Y:S01]  /*0aa0*/  LDS.128 R12, [R44] ;  /* 0x000000002c0c7984 */ /* 0x000e620000000c00 */
[----:B------:R-:W-:Y:S01]  /*0ab0*/  IADD3 R51, R51, 0x1, RZ ;  /* 0x0000000133337810 */ /* 0x000fe20007ffe0ff */
[----:B------:R-:W-:Y:S01]  /*0ac0*/  UISETP.GE.AND UP0, UPT, UR4, 0x4, UPT ;  /* 0x000000040400788c */ /* 0x000fe2000bf06270 */
[----:B------:R-:W-:Y:S01]  /*0ad0*/  IADD3 R50, R50, 0x20, RZ ;  /* 0x0000002032327810 */ /* 0x000fe20007ffe0ff */
[----:B------:R-:W2:Y:S02]  /*0ae0*/  LDS.128 R8, [R44+0x80] ;  /* 0x000080002c087984 */ /* 0x000ea40000000c00 */
[----:B------:R-:W-:-:S02]  /*0af0*/  USEL UR4, UR4, URZ, !UP0 ;  /* 0x0000003f04047287 */ /* 0x000fc4000c000000 */
[----:B------:R-:W3:Y:S02]  /*0b00*/  LDS.128 R16, [R52.X4+UR5+0x880] ;  /* 0x0008800534107984 */ /* 0x000ee40008004c00 */
[----:B------:R-:W-:Y:S02]  /*0b10*/  ULEA UR6, UR4, 0x4000, 0xd ;  /* 0x0000400004067891 */ /* 0x000fe4000f8e683f */
[----:B------:R-:W4:Y:S04]  /*0b20*/  LDS.128 R36, [R52.X4+UR5+0x800] ;  /* 0x0008000534247984 */ /* 0x000f280008004c00 */
[----:B------:R-:W-:Y:S01]  /*0b30*/  LDS.128 R28, [R44+0x90] ;  /* 0x000090002c1c7984 */ /* 0x000fe20000000c00 */
[C---:B-1----:R-:W-:Y:S01]  /*0b40*/  FFMA R26, R20.reuse, R12, R34 ;  /* 0x0000000c141a7223 */ /* 0x042fe20000000022 */
[----:B--2---:R-:W-:-:S03]  /*0b50*/  FFMA R20, R20, R8, R35 ;  /* 0x0000000814147223 */ /* 0x004fc60000000023 */
[C---:B------:R-:W-:Y:S01]  /*0b60*/  FFMA R27, R21.reuse, R13, R26 ;  /* 0x0000000d151b7223 */ /* 0x040fe2000000001a */
[----:B------:R-:W1:Y:S01]  /*0b70*/  LDS.128 R32, [R52.X4+UR5+0x80] ;  /* 0x0000800534207984 */ /* 0x000e620008004c00 */
[C---:B---3--:R-:W-:Y:S01]  /*0b80*/  FFMA R24, R16.reuse, R12, R24 ;  /* 0x0000000c10187223 */ /* 0x048fe20000000018 */
[----:B------:R-:W-:Y:S01]  /*0b90*/  FFMA R21, R21, R9, R20 ;  /* 0x0000000915157223 */ /* 0x000fe20000000014 */
[----:B------:R-:W-:Y:S01]  /*0ba0*/  FFMA R16, R16, R8, R25 ;  /* 0x0000000810107223 */ /* 0x000fe20000000019 */
[----:B------:R-:W-:Y:S01]  /*0bb0*/  FFMA R20, R22, R14, R27 ;  /* 0x0000000e16147223 */ /* 0x000fe2000000001b */
[C---:B----4-:R-:W-:Y:S01]  /*0bc0*/  FFMA R46, R36.reuse, R12, R46 ;  /* 0x0000000c242e7223 */ /* 0x050fe2000000002e */
[----:B------:R-:W-:Y:S01]  /*0bd0*/  FFMA R36, R36, R8, R47 ;  /* 0x0000000824247223 */ /* 0x000fe2000000002f */
[-C--:B------:R-:W-:Y:S01]  /*0be0*/  FFMA R45, R17, R13.reuse, R24 ;  /* 0x0000000d112d7223 */ /* 0x080fe20000000018 */
[----:B------:R-:W-:Y:S01]  /*0bf0*/  FFMA R22, R22, R10, R21 ;  /* 0x0000000a16167223 */ /* 0x000fe20000000015 */
[----:B------:R-:W-:Y:S01]  /*0c00*/  LDS.128 R24, [R44+0x10] ;  /* 0x000010002c187984 */ /* 0x000fe20000000c00 */
[----:B------:R-:W-:Y:S01]  /*0c10*/  FFMA R21, R37, R13, R46 ;  /* 0x0000000d25157223 */ /* 0x000fe2000000002e */
[-C--:B------:R-:W-:Y:S01]  /*0c20*/  FFMA R59, R17, R9.reuse, R16 ;  /* 0x00000009113b7223 */ /* 0x080fe20000000010 */
[----:B------:R-:W-:Y:S01]  /*0c30*/  FFMA R37, R37, R9, R36 ;  /* 0x0000000925257223 */ /* 0x000fe20000000024 */
[----:B------:R-:W-:Y:S01]  /*0c40*/  FFMA R17, R23, R15, R20 ;  /* 0x0000000f17117223 */ /* 0x000fe20000000014 */
[C---:B-1----:R-:W-:Y:S01]  /*0c50*/  FFMA R8, R32.reuse, R8, R43 ;  /* 0x0000000820087223 */ /* 0x042fe2000000002b */
[----:B------:R-:W-:-:S02]  /*0c60*/  FFMA R12, R32, R12, R42 ;  /* 0x0000000c200c7223 */ /* 0x000fc4000000002a */
[----:B------:R-:W1:Y:S01]  /*0c70*/  LDS.128 R40, [R52.X4+UR5+0x10] ;  /* 0x0000100534287984 */ /* 0x000e620008004c00 */
[C---:B------:R-:W-:Y:S01]  /*0c80*/  FFMA R47, R33.reuse, R9, R8 ;  /* 0x00000009212f7223 */ /* 0x040fe20000000008 */
[C---:B------:R-:W-:Y:S01]  /*0c90*/  FFMA R8, R38.reuse, R14, R21 ;  /* 0x0000000e26087223 */ /* 0x040fe20000000015 */
[----:B------:R-:W-:Y:S01]  /*0ca0*/  FFMA R33, R33, R13, R12 ;  /* 0x0000000d21217223 */ /* 0x000fe2000000000c */
[----:B------:R-:W-:Y:S01]  /*0cb0*/  FFMA R9, R23, R11, R22 ;  /* 0x0000000b17097223 */ /* 0x000fe20000000016 */
[-C--:B------:R-:W-:Y:S01]  /*0cc0*/  FFMA R38, R38, R10.reuse, R37 ;  /* 0x0000000a26267223 */ /* 0x080fe20000000025 */
[-C--:B------:R-:W-:Y:S01]  /*0cd0*/  FFMA R13, R39, R15.reuse, R8 ;  /* 0x0000000f270d7223 */ /* 0x080fe20000000008 */
[C---:B------:R-:W-:Y:S01]  /*0ce0*/  FFMA R8, R18.reuse, R10, R59 ;  /* 0x0000000a12087223 */ /* 0x040fe2000000003b */
[-C--:B------:R-:W-:Y:S01]  /*0cf0*/  FFMA R18, R18, R14.reuse, R45 ;  /* 0x0000000e12127223 */ /* 0x080fe2000000002d */
[----:B------:R-:W2:Y:S01]  /*0d00*/  LDS.128 R20, [R52.X4+UR5+0x810] ;  /* 0x0008100534147984 */ /* 0x000ea20008004c00 */
[C---:B------:R-:W-:Y:S01]  /*0d10*/  FFMA R14, R34.reuse, R14, R33 ;  /* 0x0000000e220e7223 */ /* 0x040fe20000000021 */
[----:B------:R-:W-:Y:S01]  /*0d20*/  FFMA R10, R34, R10, R47 ;  /* 0x0000000a220a7223 */ /* 0x000fe2000000002f */
[----:B------:R-:W-:Y:S01]  /*0d30*/  FFMA R37, R19, R15, R18 ;  /* 0x0000000f13257223 */ /* 0x000fe20000000012 */
[----:B------:R-:W-:Y:S01]  /*0d40*/  FFMA R39, R39, R11, R38 ;  /* 0x0000000b27277223 */ /* 0x000fe20000000026 */
[C---:B------:R-:W-:Y:S01]  /*0d50*/  FFMA R15, R35.reuse, R15, R14 ;  /* 0x0000000f230f7223 */ /* 0x040fe2000000000e */
[-C--:B------:R-:W-:Y:S01]  /*0d60*/  FFMA R45, R35, R11.reuse, R10 ;  /* 0x0000000b232d7223 */ /* 0x080fe2000000000a */
[----:B------:R-:W-:Y:S01]  /*0d70*/  FFMA R19, R19, R11, R8 ;  /* 0x0000000b13137223 */ /* 0x000fe20000000008 */
[----:B------:R-:W3:Y:S01]  /*0d80*/  LDS.128 R32, [R52.X4+UR5+0x890] ;  /* 0x0008900534207984 */ /* 0x000ee20008004c00 */
[C---:B-1----:R-:W-:Y:S01]  /*0d90*/  FFMA R12, R40.reuse, R24, R17 ;  /* 0x00000018280c7223 */ /* 0x042fe20000000011 */
[----:B------:R-:W-:-:S02]  /*0da0*/  FFMA R40, R40, R28, R9 ;  /* 0x0000001c28287223 */ /* 0x000fc40000000009 */
[----:B------:R-:W1:Y:S01]  /*0db0*/  LDS.128 R8, [R52.X4+UR5+0x90] ;  /* 0x0000900534087984 */ /* 0x000e620008004c00 */
[C---:B------:R-:W-:Y:S01]  /*0dc0*/  FFMA R17, R41.reuse, R25, R12 ;  /* 0x0000001929117223 */ /* 0x040fe2000000000c */
[----:B------:R-:W-:Y:S01]  /*0dd0*/  FFMA R41, R41, R29, R40 ;  /* 0x0000001d29297223 */ /* 0x000fe20000000028 */
[C---:B--2---:R-:W-:Y:S01]  /*0de0*/  FFMA R14, R20.reuse, R24, R13 ;  /* 0x00000018140e7223 */ /* 0x044fe2000000000d */
[----:B------:R-:W-:Y:S01]  /*0df0*/  FFMA R12, R20, R28, R39 ;  /* 0x0000001c140c7223 */ /* 0x000fe20000000027 */
[C---:B------:R-:W-:Y:S01]  /*0e00*/  FFMA R20, R42.reuse, R26, R17 ;  /* 0x0000001a2a147223 */ /* 0x040fe20000000011 */
[----:B------:R-:W-:Y:S01]  /*0e10*/  FFMA R42, R42, R30, R41 ;  /* 0x0000001e2a2a7223 */ /* 0x000fe20000000029 */
[C---:B------:R-:W-:Y:S01]  /*0e20*/  FFMA R41, R21.reuse, R25, R14 ;  /* 0x0000001915297223 */ /* 0x040fe2000000000e */
[-C--:B------:R-:W-:Y:S01]  /*0e30*/  FFMA R21, R21, R29.reuse, R12 ;  /* 0x0000001d15157223 */ /* 0x080fe2000000000c */
[C---:B---3--:R-:W-:Y:S01]  /*0e40*/  FFMA R12, R32.reuse, R24, R37 ;  /* 0x00000018200c7223 */ /* 0x048fe20000000025 */
[-C--:B------:R-:W-:Y:S01]  /*0e50*/  FFMA R32, R32, R28.reuse, R19 ;  /* 0x0000001c20207223 */ /* 0x080fe20000000013 */
[----:B------:R-:W-:Y:S03]  /*0e60*/  LDS.128 R36, [R52.X4+UR5+0x20] ;  /* 0x0000200534247984 */ /* 0x000fe60008004c00 */
[C---:B------:R-:W-:Y:S01]  /*0e70*/  FFMA R59, R33.reuse, R29, R32 ;  /* 0x0000001d213b7223 */ /* 0x040fe20000000020 */
[----:B------:R-:W-:Y:S01]  /*0e80*/  LDS.128 R16, [R44+0xa0] ;  /* 0x0000a0002c107984 */ /* 0x000fe20000000c00 */
[C---:B-1----:R-:W-:Y:S01]  /*0e90*/  FFMA R28, R8.reuse, R28, R45 ;  /* 0x0000001c081c7223 */ /* 0x042fe2000000002d */
[----:B------:R-:W-:Y:S01]  /*0ea0*/  FFMA R8, R8, R24, R15 ;  /* 0x0000001808087223 */ /* 0x000fe2000000000f */
[----:B------:R-:W-:-:S02]  /*0eb0*/  FFMA R45, R33, R25, R12 ;  /* 0x00000019212d7223 */ /* 0x000fc4000000000c */
[----:B------:R-:W1:Y:S01]  /*0ec0*/  LDS.128 R12, [R44+0x20] ;  /* 0x000020002c0c7984 */ /* 0x000e620000000c00 */
[C---:B------:R-:W-:Y:S01]  /*0ed0*/  FFMA R47, R9.reuse, R25, R8 ;  /* 0x00000019092f7223 */ /* 0x040fe20000000008 */
[C---:B------:R-:W-:Y:S01]  /*0ee0*/  FFMA R8, R22.reuse, R26, R41 ;  /* 0x0000001a16087223 */ /* 0x040fe20000000029 */
[-C--:B------:R-:W-:Y:S01]  /*0ef0*/  FFMA R22, R22, R30.reuse, R21 ;  /* 0x0000001e16167223 */ /* 0x080fe20000000015 */
[----:B------:R-:W-:Y:S01]  /*0f00*/  FFMA R33, R9, R29, R28 ;  /* 0x0000001d09217223 */ /* 0x000fe2000000001c */
[-C--:B------:R-:W-:Y:S01]  /*0f10*/  FFMA R9, R43, R27.reuse, R20 ;  /* 0x0000001b2b097223 */ /* 0x080fe20000000014 */
[C---:B------:R-:W-:Y:S01]  /*0f20*/  FFMA R25, R23.reuse, R27, R8 ;  /* 0x0000001b17197223 */ /* 0x040fe20000000008 */
[----:B------:R-:W-:Y:S01]  /*0f30*/  FFMA R29, R23, R31, R22 ;  /* 0x0000001f171d7223 */ /* 0x000fe20000000016 */
[C---:B------:R-:W-:Y:S01]  /*0f40*/  FFMA R8, R34.reuse, R30, R59 ;  /* 0x0000001e22087223 */ /* 0x040fe2000000003b */
[-C--:B------:R-:W-:Y:S01]  /*0f50*/  FFMA R34, R34, R26.reuse, R45 ;  /* 0x0000001a22227223 */ /* 0x080fe2000000002d */
[----:B------:R-:W2:Y:S01]  /*0f60*/  LDS.128 R20, [R52.X4+UR5+0x820] ;  /* 0x0008200534147984 */ /* 0x000ea20008004c00 */
[C---:B------:R-:W-:Y:S01]  /*0f70*/  FFMA R26, R10.reuse, R26, R47 ;  /* 0x0000001a0a1a7223 */ /* 0x040fe2000000002f */
[----:B------:R-:W-:Y:S01]  /*0f80*/  FFMA R10, R10, R30, R33 ;  /* 0x0000001e0a0a7223 */ /* 0x000fe20000000021 */
[C---:B------:R-:W-:Y:S01]  /*0f90*/  FFMA R41, R35.reuse, R27, R34 ;  /* 0x0000001b23297223 */ /* 0x040fe20000000022 */
[-C--:B------:R-:W-:Y:S01]  /*0fa0*/  FFMA R45, R35, R31.reuse, R8 ;  /* 0x0000001f232d7223 */ /* 0x080fe20000000008 */
[-C--:B------:R-:W-:Y:S01]  /*0fb0*/  FFMA R43, R43, R31.reuse, R42 ;  /* 0x0000001f2b2b7223 */ /* 0x080fe2000000002a */
[----:B------:R-:W3:Y:S01]  /*0fc0*/  LDS.128 R32, [R52.X4+UR5+0x8a0] ;  /* 0x0008a00534207984 */ /* 0x000ee20008004c00 */
[C---:B------:R-:W-:Y:S01]  /*0fd0*/  FFMA R31, R11.reuse, R31, R10 ;  /* 0x0000001f0b1f7223 */ /* 0x040fe2000000000a */
[----:B------:R-:W-:Y:S01]  /*0fe0*/  FFMA R27, R11, R27, R26 ;  /* 0x0000001b0b1b7223 */ /* 0x000fe2000000001a */
[C---:B-1----:R-:W-:Y:S01]  /*0ff0*/  FFMA R24, R36.reuse, R12, R9 ;  /* 0x0000000c24187223 */ /* 0x042fe20000000009 */
[----:B------:R-:W-:Y:S01]  /*1000*/  FFMA R36, R36, R16, R43 ;  /* 0x0000001024247223 */ /* 0x000fe2000000002b */
[----:B------:R-:W1:Y:S02]  /*1010*/  LDS.128 R8, [R52.X4+UR5+0xa0] ;  /* 0x0000a00534087984 */ /* 0x000e640008004c00 */
[C---:B------:R-:W-:Y:S01]  /*1020*/  FFMA R43, R37.reuse, R13, R24 ;  /* 0x0000000d252b7223 */ /* 0x040fe20000000018 */
[----:B------:R-:W-:Y:S01]  /*1030*/  FFMA R37, R37, R17, R36 ;  /* 0x0000001125257223 */ /* 0x000fe20000000024 */
[C---:B--2---:R-:W-:Y:S01]  /*1040*/  FFMA R26, R20.reuse, R12, R25 ;  /* 0x0000000c141a7223 */ /* 0x044fe20000000019 */
[----:B------:R-:W-:Y:S01]  /*1050*/  FFMA R24, R20, R16, R29 ;  /* 0x0000001014187223 */ /* 0x000fe2000000001d */
[C---:B------:R-:W-:Y:S01]  /*1060*/  FFMA R20, R38.reuse, R14, R43 ;  /* 0x0000000e26147223 */ /* 0x040fe2000000002b */
[----:B------:R-:W-:Y:S01]  /*1070*/  FFMA R38, R38, R18, R37 ;  /* 0x0000001226267223 */ /* 0x000fe20000000025 */
[C---:B------:R-:W-:Y:S01]  /*1080*/  FFMA R37, R21.reuse, R13, R26 ;  /* 0x0000000d15257223 */ /* 0x040fe2000000001a */
[----:B------:R-:W-:Y:S01]  /*1090*/  FFMA R21, R21, R17, R24 ;  /* 0x0000001115157223 */ /* 0x000fe20000000018 */
[C---:B---3--:R-:W-:Y:S01]  /*10a0*/  FFMA R24, R32.reuse, R12, R41 ;  /* 0x0000000c20187223 */ /* 0x048fe20000000029 */
[-C--:B------:R-:W-:Y:S01]  /*10b0*/  FFMA R32, R32, R16.reuse, R45 ;  /* 0x0000001020207223 */ /* 0x080fe2000000002d */
[----:B------:R-:W-:Y:S02]  /*10c0*/  LDS.128 R40, [R52.X4+UR5+0x30] ;  /* 0x0000300534287984 */ /* 0x000fe40008004c00 */
[C---:B------:R-:W-:Y:S01]  /*10d0*/  FFMA R45, R33.reuse, R13, R24 ;  /* 0x0000000d212d7223 */ /* 0x040fe20000000018 */
[-C--:B------:R-:W-:Y:S01]  /*10e0*/  FFMA R59, R33, R17.reuse, R32 ;  /* 0x00000011213b7223 */ /* 0x080fe20000000020 */
[C---:B-1----:R-:W-:Y:S01]  /*10f0*/  FFMA R16, R8.reuse, R16, R31 ;  /* 0x0000001008107223 */ /* 0x042fe2000000001f */
[----:B------:R-:W-:Y:S01]  /*1100*/  FFMA R8, R8, R12, R27 ;  /* 0x0000000c08087223 */ /* 0x000fe2000000001b */
[----:B------:R-:W-:Y:S02]  /*1110*/  LDS.128 R28, [R44+0xb0] ;  /* 0x0000b0002c1c7984 */ /* 0x000fe40000000c00 */
[C---:B------:R-:W-:Y:S01]  /*1120*/  FFMA R33, R9.reuse, R17, R16 ;  /* 0x0000001109217223 */ /* 0x040fe20000000010 */
[----:B------:R-:W-:Y:S01]  /*1130*/  FFMA R47, R9, R13, R8 ;  /* 0x0000000d092f7223 */ /* 0x000fe20000000008 */
[----:B------:R-:W1:Y:S01]  /*1140*/  LDS.128 R24, [R44+0x30] ;  /* 0x000030002c187984 */ /* 0x000e620000000c00 */
[C---:B------:R-:W-:Y:S01]  /*1150*/  FFMA R8, R22.reuse, R14, R37 ;  /* 0x0000000e16087223 */ /* 0x040fe20000000025 */
[-C--:B------:R-:W-:Y:S01]  /*1160*/  FFMA R22, R22, R18.reuse, R21 ;  /* 0x0000001216167223 */ /* 0x080fe20000000015 */
[C---:B------:R-:W-:Y:S01]  /*1170*/  FFMA R9, R39.reuse, R15, R20 ;  /* 0x0000000f27097223 */ /* 0x040fe20000000014 */
[----:B------:R-:W-:Y:S01]  /*1180*/  FFMA R39, R39, R19, R38 ;  /* 0x0000001327277223 */ /* 0x000fe20000000026 */
        /* <DEDUP_REMOVED lines=8> */
[----:B------:R-:W-:Y:S01]  /*1210*/  FFMA R45, R35, R19, R8 ;  /* 0x00000013232d7223 */ /* 0x000fe20000000008 */
[C---:B------:R-:W-:Y:S01]  /*1220*/  FFMA R15, R11.reuse, R15, R14 ;  /* 0x0000000f0b0f7223 */ /* 0x040fe2000000000e */
[----:B------:R-:W3:Y:S01]  /*1230*/  LDS.128 R32, [R52.X4+UR5+0x8b0] ;  /* 0x0008b00534207984 */ /* 0x000ee20008004c00 */
        /* <DEDUP_REMOVED lines=28> */
[C---:B------:R-:W-:Y:S01]  /*1400*/  FFMA R8, R34.reuse, R30, R59 ;  /* 0x0000001e22087223 */ /* 0x040fe2000000003b */
[----:B------:R-:W-:Y:S01]  /*1410*/  FFMA R33, R23, R31, R22 ;  /* 0x0000001f17217223 */ /* 0x000fe20000000016 */
[-C--:B------:R-:W-:Y:S01]  /*1420*/  FFMA R34, R34, R26.reuse, R45 ;  /* 0x0000001a22227223 */ /* 0x080fe2000000002d */
[C---:B------:R-:W-:Y:S01]  /*1430*/  FFMA R26, R10.reuse, R26, R25 ;  /* 0x0000001a0a1a7223 */ /* 0x040fe20000000019 */
[----:B------:R-:W2:Y:S01]  /*1440*/  LDS.128 R20, [R52.X4+UR5+0x840] ;  /* 0x0008400534147984 */ /* 0x000ea20008004c00 */
[----:B------:R-:W-:Y:S01]  /*1450*/  FFMA R10, R10, R30, R47 ;  /* 0x0000001e0a0a7223 */ /* 0x000fe2000000002f */
[-C--:B------:R-:W-:Y:S01]  /*1460*/  FFMA R41, R35, R27.reuse, R34 ;  /* 0x0000001b23297223 */ /* 0x080fe20000000022 */
[----:B------:R-:W-:Y:S01]  /*1470*/  FFMA R45, R11, R27, R26 ;  /* 0x0000001b0b2d7223 */ /* 0x000fe2000000001a */
[-C--:B------:R-:W-:Y:S01]  /*1480*/  FFMA R35, R35, R31.reuse, R8 ;  /* 0x0000001f23237223 */ /* 0x080fe20000000008 */
        /* <DEDUP_REMOVED lines=20> */
[----:B------:R-:W-:Y:S01]  /*15d0*/  FFMA R45, R25, R13, R28 ;  /* 0x0000000d192d7223 */ /* 0x000fe2000000001c */
[----:B------:R-:W-:Y:S01]  /*15e0*/  FFMA R25, R39, R15, R20 ;  /* 0x0000000f27197223 */ /* 0x000fe20000000014 */
[----:B------:R-:W1:Y:S01]  /*15f0*/  LDS.128 R28, [R44+0x50] ;  /* 0x000050002c1c7984 */ /* 0x000e620000000c00 */
[C---:B------:R-:W-:Y:S01]  /*1600*/  FFMA R59, R9.reuse, R13, R8 ;  /* 0x0000000d093b7223 */ /* 0x040fe20000000008 */
[C---:B------:R-:W-:Y:S01]  /*1610*/  FFMA R8, R22.reuse, R14, R37 ;  /* 0x0000000e16087223 */ /* 0x040fe20000000025 */
[-C--:B------:R-:W-:Y:S01]  /*1620*/  FFMA R22, R22, R18.reuse, R21 ;  /* 0x0000001216167223 */ /* 0x080fe20000000015 */
[----:B------:R-:W-:Y:S01]  /*1630*/  FFMA R47, R9, R17, R16 ;  /* 0x00000011092f7223 */ /* 0x000fe20000000010 */
[----:B------:R-:W-:Y:S01]  /*1640*/  FFMA R17, R39, R19, R38 ;  /* 0x0000001327117223 */ /* 0x000fe20000000026 */
[C---:B------:R-:W-:Y:S01]  /*1650*/  FFMA R9, R23.reuse, R15, R8 ;  /* 0x0000000f17097223 */ /* 0x040fe20000000008 */
[-C--:B------:R-:W-:Y:S01]  /*1660*/  FFMA R13, R23, R19.reuse, R22 ;  /* 0x00000013170d7223 */ /* 0x080fe20000000016 */
[C---:B------:R-:W-:Y:S01]  /*1670*/  FFMA R8, R26.reuse, R18, R61 ;  /* 0x000000121a087223 */ /* 0x040fe2000000003d */
[----:B------:R-:W2:Y:S01]  /*1680*/  LDS.128 R20, [R52.X4+UR5+0x850] ;  /* 0x0008500534147984 */ /* 0x000ea20008004c00 */
[-C--:B------:R-:W-:Y:S01]  /*1690*/  FFMA R26, R26, R14.reuse, R45 ;  /* 0x0000000e1a1a7223 */ /* 0x080fe2000000002d */
[C---:B------:R-:W-:Y:S01]  /*16a0*/  FFMA R14, R10.reuse, R14, R59 ;  /* 0x0000000e0a0e7223 */ /* 0x040fe2000000003b */
[----:B------:R-:W-:Y:S01]  /*16b0*/  FFMA R10, R10, R18, R47 ;  /* 0x000000120a0a7223 */ /* 0x000fe2000000002f */
[----:B------:R-:W3:Y:S01]  /*16c0*/  LDS.128 R36, [R52.X4+UR5+0x8d0] ;  /* 0x0008d00534247984 */ /* 0x000ee20008004c00 */
[C---:B------:R-:W-:Y:S01]  /*16d0*/  FFMA R47, R27.reuse, R19, R8 ;  /* 0x000000131b2f7223 */ /* 0x040fe20000000008 */
[----:B------:R-:W-:Y:S01]  /*16e0*/  FFMA R45, R27, R15, R26 ;  /* 0x0000000f1b2d7223 */ /* 0x000fe2000000001a */
        /* <DEDUP_REMOVED lines=15> */
[----:B------:R-:W-:Y:S02]  /*17e0*/  LDS.128 R12, [R44+0x60] ;  /* 0x000060002c0c7984 */ /* 0x000fe40000000c00 */
[C---:B------:R-:W-:Y:S01]  /*17f0*/  FFMA R45, R37.reuse, R29, R8 ;  /* 0x0000001d252d7223 */ /* 0x040fe20000000008 */
[-C--:B------:R-:W-:Y:S01]  /*1800*/  FFMA R59, R37, R33.reuse, R36 ;  /* 0x00000021253b7223 */ /* 0x080fe20000000024 */
[C---:B-1----:R-:W-:Y:S01]  /*1810*/  FFMA R32, R24.reuse, R32, R19 ;  /* 0x0000002018207223 */ /* 0x042fe20000000013 */
[----:B------:R-:W-:Y:S01]  /*1820*/  FFMA R24, R24, R28, R11 ;  /* 0x0000001c18187223 */ /* 0x000fe2000000000b */
[----:B------:R-:W-:Y:S02]  /*1830*/  LDS.128 R16, [R44+0xe0] ;  /* 0x0000e0002c107984 */ /* 0x000fe40000000c00 */
[C---:B------:R-:W-:Y:S01]  /*1840*/  FFMA R47, R25.reuse, R33, R32 ;  /* 0x00000021192f7223 */ /* 0x040fe20000000020 */
[----:B------:R-:W-:Y:S01]  /*1850*/  FFMA R29, R25, R29, R24 ;  /* 0x0000001d191d7223 */ /* 0x000fe20000000018 */
[----:B------:R-:W1:Y:S01]  /*1860*/  LDS.128 R8, [R52.X4+UR5+0x60] ;  /* 0x0000600534087984 */ /* 0x000e620008004c00 */
[C---:B------:R-:W-:Y:S01]  /*1870*/  FFMA R24, R22.reuse, R30, R41 ;  /* 0x0000001e16187223 */ /* 0x040fe20000000029 */
[-C--:B------:R-:W-:Y:S01]  /*1880*/  FFMA R22, R22, R34.reuse, R21 ;  /* 0x0000002216167223 */ /* 0x080fe20000000015 */
[C---:B------:R-:W-:Y:S01]  /*1890*/  FFMA R25, R43.reuse, R31, R20 ;  /* 0x0000001f2b197223 */ /* 0x040fe20000000014 */
[----:B------:R-:W-:Y:S01]  /*18a0*/  FFMA R43, R43, R35, R42 ;  /* 0x000000232b2b7223 */ /* 0x000fe2000000002a */
[C---:B------:R-:W-:Y:S01]  /*18b0*/  FFMA R33, R23.reuse, R31, R24 ;  /* 0x0000001f17217223 */ /* 0x040fe20000000018 */
[C---:B------:R-:W-:Y:S01]  /*18c0*/  FFMA R24, R38.reuse, R34, R59 ;  /* 0x0000002226187223 */ /* 0x040fe2000000003b */
[-C--:B------:R-:W-:Y:S01]  /*18d0*/  FFMA R38, R38, R30.reuse, R45 ;  /* 0x0000001e26267223 */ /* 0x080fe2000000002d */
[C---:B------:R-:W-:Y:S01]  /*18e0*/  FFMA R30, R26.reuse, R30, R29 ;  /* 0x0000001e1a1e7223 */ /* 0x040fe2000000001d */
[----:B------:R-:W-:Y:S01]  /*18f0*/  FFMA R37, R23, R35, R22 ;  /* 0x0000002317257223 */ /* 0x000fe20000000016 */
[----:B------:R-:W-:Y:S01]  /*1900*/  FFMA R26, R26, R34, R47 ;  /* 0x000000221a1a7223 */ /* 0x000fe2000000002f */
[----:B------:R-:W2:Y:S01]  /*1910*/  LDS.128 R20, [R52.X4+UR5+0x860] ;  /* 0x0008600534147984 */ /* 0x000ea20008004c00 */
[C---:B------:R-:W-:Y:S01]  /*1920*/  FFMA R41, R39.reuse, R31, R38 ;  /* 0x0000001f27297223 */ /* 0x040fe20000000026 */
[-C--:B------:R-:W-:Y:S01]  /*1930*/  FFMA R39, R39, R35.reuse, R24 ;  /* 0x0000002327277223 */ /* 0x080fe20000000018 */
[C---:B------:R-:W-:Y:S01]  /*1940*/  FFMA R35, R27.reuse, R35, R26 ;  /* 0x000000231b237223 */ /* 0x040fe2000000001a */
[----:B------:R-:W-:-:S02]  /*1950*/  FFMA R59, R27, R31, R30 ;  /* 0x0000001f1b3b7223 */ /* 0x000fc4000000001e */
[----:B------:R-:W-:Y:S01]  /*1960*/  LDS.128 R28, [R52.X4+UR5+0xe0] ;  /* 0x0000e005341c7984 */ /* 0x000fe20008004c00 */
[C---:B-1----:R-:W-:Y:S01]  /*1970*/  FFMA R32, R8.reuse, R12, R25 ;  /* 0x0000000c08207223 */ /* 0x042fe20000000019 */
[----:B------:R-:W-:Y:S02]  /*1980*/  FFMA R34, R8, R16, R43 ;  /* 0x0000001008227223 */ /* 0x000fe4000000002b */
[----:B------:R-:W1:Y:S01]  /*1990*/  LDS.128 R24, [R52.X4+UR5+0x8e0] ;  /* 0x0008e00534187984 */ /* 0x000e620008004c00 */
[C---:B------:R-:W-:Y:S01]  /*19a0*/  FFMA R45, R9.reuse, R13, R32 ;  /* 0x0000000d092d7223 */ /* 0x040fe20000000020 */
[----:B------:R-:W-:Y:S01]  /*19b0*/  FFMA R47, R9, R17, R34 ;  /* 0x00000011092f7223 */ /* 0x000fe20000000022 */
[C---:B--2---:R-:W-:Y:S01]  /*19c0*/  FFMA R8, R20.reuse, R12, R33 ;  /* 0x0000000c14087223 */ /* 0x044fe20000000021 */
[----:B------:R-:W-:-:S03]  /*19d0*/  FFMA R20, R20, R16, R37 ;  /* 0x0000001014147223 */ /* 0x000fc60000000025 */
[C---:B------:R-:W-:Y:S01]  /*19e0*/  FFMA R9, R21.reuse, R13, R8 ;  /* 0x0000000d15097223 */ /* 0x040fe20000000008 */
[----:B------:R-:W-:Y:S01]  /*19f0*/  FFMA R21, R21, R17, R20 ;  /* 0x0000001115157223 */ /* 0x000fe20000000014 */
[C---:B-1----:R-:W-:Y:S01]  /*1a00*/  FFMA R8, R24.reuse, R12, R41 ;  /* 0x0000000c18087223 */ /* 0x042fe20000000029 */
[-C--:B------:R-:W-:Y:S01]  /*1a10*/  FFMA R24, R24, R16.reuse, R39 ;  /* 0x0000001018187223 */ /* 0x080fe20000000027 */
[C---:B------:R-:W-:Y:S01]  /*1a20*/  FFMA R16, R28.reuse, R16, R35 ;  /* 0x000000101c107223 */ /* 0x040fe20000000023 */
[----:B------:R-:W-:Y:S01]  /*1a30*/  LDS.128 R36, [R44+0x70] ;  /* 0x000070002c247984 */ /* 0x000fe20000000c00 */
[----:B------:R-:W-:Y:S01]  /*1a40*/  FFMA R12, R28, R12, R59 ;  /* 0x0000000c1c0c7223 */ /* 0x000fe2000000003b */
[-C--:B------:R-:W-:Y:S01]  /*1a50*/  FFMA R59, R25, R13.reuse, R8 ;  /* 0x0000000d193b7223 */ /* 0x080fe20000000008 */
[----:B------:R-:W-:Y:S01]  /*1a60*/  FFMA R8, R22, R18, R21 ;  /* 0x0000001216087223 */ /* 0x000fe20000000015 */
[----:B------:R-:W1:Y:S01]  /*1a70*/  LDS.128 R32, [R52.X4+UR5+0x70] ;  /* 0x0000700534207984 */ /* 0x000e620008004c00 */
[----:B------:R-:W-:Y:S01]  /*1a80*/  FFMA R13, R29, R13, R12 ;  /* 0x0000000d1d0d7223 */ /* 0x000fe2000000000c */
[C---:B------:R-:W-:Y:S01]  /*1a90*/  FFMA R12, R10.reuse, R14, R45 ;  /* 0x0000000e0a0c7223 */ /* 0x040fe2000000002d */
[----:B------:R-:W-:Y:S01]  /*1aa0*/  FFMA R10, R10, R18, R47 ;  /* 0x000000120a0a7223 */ /* 0x000fe2000000002f */
[----:B------:R-:W2:Y:S01]  /*1ab0*/  LDS.128 R40, [R44+0xf0] ;  /* 0x0000f0002c287984 */ /* 0x000ea20000000c00 */
[----:B------:R-:W-:Y:S01]  /*1ac0*/  FFMA R22, R22, R14, R9 ;  /* 0x0000000e16167223 */ /* 0x000fe20000000009 */
[----:B------:R-:W-:Y:S01]  /*1ad0*/  SEL R9, RZ, 0x10, !P0 ;  /* 0x00000010ff097807 */ /* 0x000fe20004000000 */
[----:B------:R-:W-:Y:S01]  /*1ae0*/  FFMA R25, R25, R17, R24 ;  /* 0x0000001119197223 */ /* 0x000fe20000000018 */
[----:B------:R-:W3:Y:S01]  /*1af0*/  LDS.128 R44, [R52.X4+UR5+0x870] ;  /* 0x00087005342c7984 */ /* 0x000ee20008004c00 */
[----:B------:R-:W-:Y:S01]  /*1b00*/  FFMA R21, R23, R15, R22 ;  /* 0x0000000f17157223 */ /* 0x000fe20000000016 */
[----:B------:R-:W-:Y:S01]  /*1b10*/  SEL R9, R9, RZ, !P1 ;  /* 0x000000ff09097207 */ /* 0x000fe20004800000 */
[----:B------:R-:W-:Y:S01]  /*1b20*/  FFMA R23, R23, R19, R8 ;  /* 0x0000001317177223 */ /* 0x000fe20000000008 */
[----:B------:R-:W-:Y:S01]  /*1b30*/  FFMA R17, R29, R17, R16 ;  /* 0x000000111d117223 */ /* 0x000fe20000000010 */
[C---:B------:R-:W-:Y:S01]  /*1b40*/  FFMA R16, R26.reuse, R18, R25 ;  /* 0x000000121a107223 */ /* 0x040fe20000000019 */
[----:B------:R-:W-:Y:S01]  /*1b50*/  ISETP.NE.U32.AND P1, PT, R9, RZ, PT ;  /* 0x000000ff0900720c */ /* 0x000fe20003f25070 */
[C---:B------:R-:W-:Y:S01]  /*1b60*/  FFMA R9, R11.reuse, R15, R12 ;  /* 0x0000000f0b097223 */ /* 0x040fe2000000000c */
[-C--:B------:R-:W-:Y:S01]  /*1b70*/  FFMA R26, R26, R14.reuse, R59 ;  /* 0x0000000e1a1a7223 */ /* 0x080fe2000000003b */
[C---:B------:R-:W-:Y:S01]  /*1b80*/  FFMA R14, R30.reuse, R14, R13 ;  /* 0x0000000e1e0e7223 */ /* 0x040fe2000000000d */
[----:B------:R-:W-:Y:S01]  /*1b90*/  FFMA R11, R11, R19, R10 ;  /* 0x000000130b0b7223 */ /* 0x000fe2000000000a */
[----:B------:R-:W-:Y:S01]  /*1ba0*/  FFMA R18, R30, R18, R17 ;  /* 0x000000121e127223 */ /* 0x000fe20000000011 */
[C---:B------:R-:W-:Y:S01]  /*1bb0*/  FFMA R17, R27.reuse, R15, R26 ;  /* 0x0000000f1b117223 */ /* 0x040fe2000000001a */
[-C--:B------:R-:W-:Y:S01]  /*1bc0*/  FFMA R27, R27, R19.reuse, R16 ;  /* 0x000000131b1b7223 */ /* 0x080fe20000000010 */
[----:B------:R-:W-:Y:S01]  /*1bd0*/  ISETP.GE.AND P0, PT, R51, 0x4, PT ;  /* 0x000000043300780c */ /* 0x000fe20003f06270 */
[C---:B------:R-:W-:Y:S01]  /*1be0*/  FFMA R19, R31.reuse, R19, R18 ;  /* 0x000000131f137223 */ /* 0x040fe20000000012 */
[----:B------:R-:W-:-:S02]  /*1bf0*/  FFMA R31, R31, R15, R14 ;  /* 0x0000000f1f1f7223 */ /* 0x000fc4000000000e */
[----:B------:R-:W-:Y:S02]  /*1c00*/  SEL R51, R51, RZ, !P0 ;  /* 0x000000ff33337207 */ /* 0x000fe40004000000 */
[----:B------:R-:W-:Y:S02]  /*1c10*/  ISETP.GE.U32.AND P0, PT, R50, 0x7c, PT ;  /* 0x0000007c3200780c */ /* 0x000fe40003f06070 */
[----:B------:R-:W-:Y:S01]  /*1c20*/  LEA R25, R51, R54, 0xc ;  /* 0x0000003633197211 */ /* 0x000fe200078e60ff */
[----:B-1----:R-:W-:-:S04]  /*1c30*/  FFMA R8, R32, R36, R9 ;  /* 0x0000002420087223 */ /* 0x002fc80000000009 */
[----:B------:R-:W-:Y:S01]  /*1c40*/  FFMA R13, R33, R37, R8 ;  /* 0x00000025210d7223 */ /* 0x000fe20000000008 */
[----:B--2---:R-:W-:Y:S02]  /*1c50*/  FFMA R32, R32, R40, R11 ;  /* 0x0000002820207223 */ /* 0x004fe4000000000b */
[----:B------:R-:W1:Y:S01]  /*1c60*/  LDS.128 R8, [R52.X4+UR5+0x8f0] ;  /* 0x0008f00534087984 */ /* 0x000e620008004c00 */
[----:B------:R-:W-:Y:S01]  /*1c70*/  FFMA R16, R34, R38, R13 ;  /* 0x0000002622107223 */ /* 0x000fe2000000000d */
[C---:B---3--:R-:W-:Y:S01]  /*1c80*/  FFMA R20, R44.reuse, R40, R23 ;  /* 0x000000282c147223 */ /* 0x048fe20000000017 */
[----:B------:R-:W-:Y:S01]  /*1c90*/  FFMA R44, R44, R36, R21 ;  /* 0x000000242c2c7223 */ /* 0x000fe20000000015 */
[----:B------:R-:W2:Y:S01]  /*1ca0*/  LDS.128 R12, [R52.X4+UR5+0xf0] ;  /* 0x0000f005340c7984 */ /* 0x000ea20008004c00 */
[----:B------:R-:W-:Y:S01]  /*1cb0*/  LEA R21, R51, 0x4000, 0xd ;  /* 0x0000400033157811 */ /* 0x000fe200078e68ff */
[----:B------:R-:W-:Y:S01]  /*1cc0*/  FFMA R33, R33, R41, R32 ;  /* 0x0000002921217223 */ /* 0x000fe20000000020 */
[----:B------:R-:W-:Y:S01]  /*1cd0*/  USHF.L.U32 UR5, UR4, 0xc, URZ ;  /* 0x0000000c04057899 */ /* 0x000fe2000800063f */
[----:B------:R-:W-:Y:S06]  /*1ce0*/  BAR.SYNC 0x0 ;  /* 0x0000000000007b1d */ /* 0x000fec0000000000 */
[-C--:B------:R-:W-:Y:S01]  /*1cf0*/  IADD3 R23, R54, R21.reuse, RZ ;  /* 0x0000001536177210 */ /* 0x080fe20007ffe0ff */
[----:B------:R-:W-:Y:S01]  /*1d00*/  @!PT LDS RZ, [RZ] ;  /* 0x00000000fffff984 */ /* 0x000fe20000000800 */
[----:B------:R-:W-:Y:S01]  /*1d10*/  @!PT LDS RZ, [RZ] ;  /* 0x00000000fffff984 */ /* 0x000fe20000000800 */
[----:B------:R-:W-:Y:S01]  /*1d20*/  @!PT LDS RZ, [RZ] ;  /* 0x00000000fffff984 */ /* 0x000fe20000000800 */
[----:B------:R3:W-:Y:S01]  /*1d30*/  LDGSTS.E.BYPASS.128 [R25], [R48.64], P1 ;  /* 0x0000000030197fae */ /* 0x0007e20008901c48 */
[----:B------:R-:W-:Y:S01]  /*1d40*/  IADD3 R29, R53, R21, RZ ;  /* 0x00000015351d7210 */ /* 0x000fe20007ffe0ff */
[----:B------:R-:W-:Y:S01]  /*1d50*/  FFMA R18, R34, R42, R33 ;  /* 0x0000002a22127223 */ /* 0x000fe20000000021 */
[----:B------:R-:W-:Y:S01]  /*1d60*/  FFMA R34, R35, R39, R16 ;  /* 0x0000002723227223 */ /* 0x000fe20000000010 */
[----:B------:R-:W0:Y:S01]  /*1d70*/  LDGDEPBAR ;  /* 0x00000000000079af */ /* 0x000e220000000000 */
[C---:B------:R-:W-:Y:S01]  /*1d80*/  FFMA R21, R45.reuse, R37, R44 ;  /* 0x000000252d157223 */ /* 0x040fe2000000002c */
[----:B------:R-:W-:Y:S01]  /*1d90*/  FFMA R45, R45, R41, R20 ;  /* 0x000000292d2d7223 */ /* 0x000fe20000000014 */
[----:B------:R-:W-:Y:S01]  /*1da0*/  FFMA R35, R35, R43, R18 ;  /* 0x0000002b23237223 */ /* 0x000fe20000000012 */
[----:B------:R4:W-:Y:S01]  /*1db0*/  LDGSTS.E.BYPASS.128 [R23], [R6.64], P1 ;  /* 0x0000000006177fae */ /* 0x0009e20008901c48 */
[C---:B------:R-:W-:Y:S01]  /*1dc0*/  FFMA R20, R46.reuse, R38, R21 ;  /* 0x000000262e147223 */ /* 0x040fe20000000015 */
[----:B------:R-:W-:-:S02]  /*1dd0*/  FFMA R18, R46, R42, R45 ;  /* 0x0000002a2e127223 */ /* 0x000fc4000000002d */
[----:B------:R5:W-:Y:S01]  /*1de0*/  LDGSTS.E.BYPASS.128 [R29], [R4.64], P1 ;  /* 0x00000000041d7fae */ /* 0x000be20008901c48 */
[----:B---3--:R-:W-:Y:S01]  /*1df0*/  IADD3 R48, P3, R48, 0x80, RZ ;  /* 0x0000008030307810 */ /* 0x008fe20007f7e0ff */
[C---:B------:R-:W-:Y:S01]  /*1e00*/  FFMA R46, R47.reuse, R39, R20 ;  /* 0x000000272f2e7223 */ /* 0x040fe20000000014 */
[----:B------:R-:W-:Y:S01]  /*1e10*/  FFMA R47, R47, R43, R18 ;  /* 0x0000002b2f2f7223 */ /* 0x000fe20000000012 */
[----:B------:R-:W0:Y:S01]  /*1e20*/  LDGDEPBAR ;  /* 0x00000000000079af */ /* 0x000e220000000000 */
[----:B------:R-:W-:Y:S02]  /*1e30*/  IADD3.X R49, RZ, R49, RZ, P3, !PT ;  /* 0x00000031ff317210 */ /* 0x000fe40001ffe4ff */
[----:B----4-:R-:W-:Y:S02]  /*1e40*/  IADD3 R6, P2, R6, 0x80, RZ ;  /* 0x0000008006067810 */ /* 0x010fe40007f5e0ff */
[----:B-----5:R-:W-:Y:S01]  /*1e50*/  IADD3 R4, P1, R4, 0x80, RZ ;  /* 0x0000008004047810 */ /* 0x020fe20007f3e0ff */
[C---:B-1----:R-:W-:Y:S01]  /*1e60*/  FFMA R16, R8.reuse, R40, R27 ;  /* 0x0000002808107223 */ /* 0x042fe2000000001b */
[----:B------:R-:W-:Y:S01]  /*1e70*/  FFMA R8, R8, R36, R17 ;  /* 0x0000002408087223 */ /* 0x000fe20000000011 */
[----:B------:R-:W-:Y:S01]  /*1e80*/  IADD3.X R7, RZ, R7, RZ, P2, !PT ;  /* 0x00000007ff077210 */ /* 0x000fe200017fe4ff */
[C---:B--2---:R-:W-:Y:S01]  /*1e90*/  FFMA R40, R12.reuse, R40, R19 ;  /* 0x000000280c287223 */ /* 0x044fe20000000013 */
[----:B------:R-:W-:Y:S01]  /*1ea0*/  FFMA R12, R12, R36, R31 ;  /* 0x000000240c0c7223 */ /* 0x000fe2000000001f */
[C---:B------:R-:W-:Y:S01]  /*1eb0*/  FFMA R17, R9.reuse, R41, R16 ;  /* 0x0000002909117223 */ /* 0x040fe20000000010 */
[----:B------:R-:W-:Y:S01]  /*1ec0*/  FFMA R9, R9, R37, R8 ;  /* 0x0000002509097223 */ /* 0x000fe20000000008 */
[C---:B------:R-:W-:Y:S01]  /*1ed0*/  FFMA R41, R13.reuse, R41, R40 ;  /* 0x000000290d297223 */ /* 0x040fe20000000028 */
[----:B------:R-:W-:Y:S01]  /*1ee0*/  FFMA R13, R13, R37, R12 ;  /* 0x000000250d0d7223 */ /* 0x000fe2000000000c */
[C---:B------:R-:W-:Y:S01]  /*1ef0*/  FFMA R8, R10.reuse, R42, R17 ;  /* 0x0000002a0a087223 */ /* 0x040fe20000000011 */
[-C--:B------:R-:W-:Y:S01]  /*1f00*/  FFMA R10, R10, R38.reuse, R9 ;  /* 0x000000260a0a7223 */ /* 0x080fe20000000009 */
[----:B------:R-:W-:Y:S01]  /*1f10*/  IADD3.X R5, RZ, R5, RZ, P1, !PT ;  /* 0x00000005ff057210 */ /* 0x000fe20000ffe4ff */
[C---:B------:R-:W-:Y:S01]  /*1f20*/  FFMA R38, R14.reuse, R38, R13 ;  /* 0x000000260e267223 */ /* 0x040fe2000000000d */
[----:B------:R-:W-:Y:S01]  /*1f30*/  FFMA R14, R14, R42, R41 ;  /* 0x0000002a0e0e7223 */ /* 0x000fe20000000029 */
[----:B------:R-:W-:-:S04]  /*1f40*/  DEPBAR.LE SB0, 0x6 ;  /* 0x000081800000791a */ /* 0x000fc80000000000 */
[C---:B------:R-:W-:Y:S01]  /*1f50*/  FFMA R25, R11.reuse, R43, R8 ;  /* 0x0000002b0b197223 */ /* 0x040fe20000000008 */
[----:B------:R-:W-:Y:S01]  /*1f60*/  FFMA R24, R11, R39, R10 ;  /* 0x000000270b187223 */ /* 0x000fe2000000000a */
[C---:B------:R-:W-:Y:S01]  /*1f70*/  FFMA R43, R15.reuse, R43, R14 ;  /* 0x0000002b0f2b7223 */ /* 0x040fe2000000000e */
[----:B------:R-:W-:Y:S01]  /*1f80*/  FFMA R42, R15, R39, R38 ;  /* 0x000000270f2a7223 */ /* 0x000fe20000000026 */
[----:B------:R-:W-:Y:S06]  /*1f90*/  BAR.SYNC 0x0 ;  /* 0x0000000000007b1d */ /* 0x000fec0000000000 */
[----:B------:R-:W-:Y:S01]  /*1fa0*/  @P0 CALL.REL.NOINC `(.L_x_0) ;  /* 0x0000001000000944 */ /* 0x000fe20003c00000 */
[----:B------:R-:W-:Y:S05]  /*1fb0*/  BRA `(.L_x_1) ;  /* 0xffffea9000007947 */ /* 0x000fea000383ffff */
.L_x_0:
[----:B------:R-:W-:Y:S01]  /*1fc0*/  LOP3.LUT R4, R57, 0x3c, RZ, 0xc0, !PT ;  /* 0x0000003c39047812 */ /* 0x000fe200078ec0ff */
[----:B------:R-:W-:-:S04]  /*1fd0*/  DEPBAR.LE SB0, 0x0 ;  /* 0x000080000000791a */ /* 0x000fc80000000000 */
[----:B------:R-:W-:Y:S01]  /*1fe0*/  LOP3.LUT R5, R56, 0xe, RZ, 0xc0, !PT ;  /* 0x0000000e38057812 */ /* 0x000fe200078ec0ff */
[----:B------:R-:W-:Y:S01]  /*1ff0*/  CS2R R16, SRZ ;  /* 0x0000000000107805 */ /* 0x000fe2000001ff00 */
[----:B------:R-:W-:Y:S01]  /*2000*/  LOP3.LUT R57, R0, 0x3c, R57, 0xf8, !PT ;  /* 0x0000003c00397812 */ /* 0x000fe200078ef839 */
[----:B------:R-:W-:Y:S01]  /*2010*/  CS2R R18, SRZ ;  /* 0x0000000000127805 */ /* 0x000fe2000001ff00 */
[----:B------:R-:W-:Y:S01]  /*2020*/  LEA.HI R7, R58, R5, RZ, 0x1c ;  /* 0x000000053a077211 */ /* 0x000fe200078fe0ff */
[----:B------:R-:W-:Y:S01]  /*2030*/  IMAD R6, R5, 0x22, R58 ;  /* 0x0000002205067824 */ /* 0x000fe200078e023a */
[----:B------:R-:W-:Y:S06]  /*2040*/  BAR.SYNC 0x0 ;  /* 0x0000000000007b1d */ /* 0x000fec0000000000 */
[----:B------:R-:W-:Y:S01]  /*2050*/  ISETP.GE.AND P0, PT, R57, 0x80, PT ;  /* 0x000000803900780c */ /* 0x000fe20003f06270 */
[----:B------:R-:W-:Y:S01]  /*2060*/  IMAD R8, R7, 0x44, R4 ;  /* 0x0000004407087824 */ /* 0x000fe200078e0204 */
[----:B------:R-:W-:Y:S01]  /*2070*/  SHF.L.U32 R6, R6, 0x1, RZ ;  /* 0x0000000106067819 */ /* 0x000fe200000006ff */
[----:B------:R-:W-:Y:S01]  /*2080*/  IMAD.WIDE R4, R57, R2, c[0x0][0x160] ;  /* 0x0000580039047625 */ /* 0x000fe200078e0202 */
[C---:B------:R-:W-:Y:S01]  /*2090*/  ISETP.LT.AND P1, PT, R3.reuse, c[0x0][0x180], !P0 ;  /* 0x0000600003007a0c */ /* 0x040fe20004721270 */
[----:B------:R-:W-:Y:S01]  /*20a0*/  CS2R R20, SRZ ;  /* 0x0000000000147805 */ /* 0x000fe2000001ff00 */
[----:B------:R-:W-:Y:S01]  /*20b0*/  LOP3.LUT R0, R3, 0x10, RZ, 0xfc, !PT ;  /* 0x0000001003007812 */ /* 0x000fe200078efcff */
[----:B------:R-:W-:Y:S03]  /*20c0*/  STS.64 [R6.X4], R34 ;  /* 0x0000002206007388 */ /* 0x000fe60000004a00 */
[----:B------:R-:W-:Y:S01]  /*20d0*/  ISETP.LT.AND P0, PT, R0, c[0x0][0x180], !P0 ;  /* 0x0000600000007a0c */ /* 0x000fe20004701270 */
[----:B------:R-:W-:Y:S04]  /*20e0*/  STS.64 [R6.X4+0x110], R42 ;  /* 0x0001102a06007388 */ /* 0x000fe80000004a00 */
[----:B------:R-:W-:Y:S06]  /*20f0*/  BAR.SYNC 0x0 ;  /* 0x0000000000007b1d */ /* 0x000fec0000000000 */
[----:B------:R-:W1:Y:S04]  /*2100*/  LDS.128 R12, [R8.X4] ;  /* 0x00000000080c7984 */ /* 0x000e680000004c00 */
[----:B------:R-:W-:Y:S06]  /*2110*/  BAR.SYNC 0x0 ;  /* 0x0000000000007b1d */ /* 0x000fec0000000000 */
[----:B------:R-:W-:Y:S04]  /*2120*/  STS.64 [R6.X4], R46 ;  /* 0x0000002e06007388 */ /* 0x000fe80000004a00 */
[----:B------:R-:W-:Y:S01]  /*2130*/  STS.64 [R6.X4+0x110], R24 ;  /* 0x0001101806007388 */ /* 0x000fe20000004a00 */
[----:B------:R-:W-:-:S03]  /*2140*/  CS2R R22, SRZ ;  /* 0x0000000000167805 */ /* 0x000fc6000001ff00 */
[----:B------:R-:W-:Y:S06]  /*2150*/  BAR.SYNC 0x0 ;  /* 0x0000000000007b1d */ /* 0x000fec0000000000 */
[----:B------:R-:W1:Y:S04]  /*2160*/  @P1 LDG.E.EL.128 R16, [R4.64] ;  /* 0x0000000804101981 */ /* 0x000e68000c2e1d00 */
[----:B------:R-:W2:Y:S01]  /*2170*/  @P0 LDG.E.EL.128 R20, [R4.64] ;  /* 0x0000000804140981 */ /* 0x000ea2000c2e1d00 */
[----:B------:R-:W-:-:S02]  /*2180*/  LEA R7, R3, R57, 0x7 ;  /* 0x0000003903077211 */ /* 0x000fc400078e38ff */
[----:B------:R-:W-:Y:S01]  /*2190*/  LEA R3, R0, R57, 0x7 ;  /* 0x0000003900037211 */ /* 0x000fe200078e38ff */
[----:B------:R-:W2:Y:S02]  /*21a0*/  LDS.128 R8, [R8.X4] ;  /* 0x0000000008087984 */ /* 0x000ea40000004c00 */
[----:B------:R-:W-:-:S04]  /*21b0*/  IMAD.WIDE R6, R7, R2, c[0x0][0x178] ;  /* 0x00005e0007067625 */ /* 0x000fc800078e0202 */
[----:B------:R-:W-:Y:S01]  /*21c0*/  IMAD.WIDE R2, R3, R2, c[0x0][0x178] ;  /* 0x00005e0003027625 */ /* 0x000fe200078e0202 */
[----:B-1----:R-:W-:Y:S01]  /*21d0*/  FADD R12, R12, R16 ;  /* 0x000000100c0c7221 */ /* 0x002fe20000000000 */
[----:B------:R-:W-:Y:S01]  /*21e0*/  FADD R13, R13, R17 ;  /* 0x000000110d0d7221 */ /* 0x000fe20000000000 */
[----:B------:R-:W-:Y:S01]  /*21f0*/  FADD R14, R14, R18 ;  /* 0x000000120e0e7221 */ /* 0x000fe20000000000 */
[----:B------:R-:W-:Y:S01]  /*2200*/  FADD R15, R15, R19 ;  /* 0x000000130f0f7221 */ /* 0x000fe20000000000 */
[----:B--2---:R-:W-:Y:S01]  /*2210*/  FADD R20, R8, R20 ;  /* 0x0000001408147221 */ /* 0x004fe20000000000 */
[----:B------:R-:W-:Y:S01]  /*2220*/  FADD R21, R9, R21 ;  /* 0x0000001509157221 */ /* 0x000fe20000000000 */
[----:B------:R-:W-:Y:S01]  /*2230*/  FADD R22, R10, R22 ;  /* 0x000000160a167221 */ /* 0x000fe20000000000 */
[----:B------:R-:W-:Y:S01]  /*2240*/  FADD R23, R11, R23 ;  /* 0x000000170b177221 */ /* 0x000fe20000000000 */
[----:B------:R1:W-:Y:S01]  /*2250*/  @P1 STG.E.128 [R6.64], R12 ;  /* 0x0000000c06001986 */ /* 0x0003e2000c101d08 */
[----:B------:R-:W-:Y:S05]  /*2260*/  @!P0 EXIT ;  /* 0x000000000000894d */ /* 0x000fea0003800000 */
[----:B------:R-:W-:Y:S01]  /*2270*/  STG.E.128 [R2.64], R20 ;  /* 0x0000001402007986 */ /* 0x000fe2000c101d08 */
[----:B------:R-:W-:Y:S05]  /*2280*/  EXIT ;  /* 0x000000000000794d */ /* 0x000fea0003800000 */
.L_x_2:
[----:B------:R-:W-:-:S00]  /*2290*/  BRA `(.L_x_2) ;  /* 0xfffffff000007947 */ /* 0x000fc0000383ffff */
[----:B------:R-:W-:-:S00]  /*22a0*/  NOP ;  /* 0x0000000000007918 */ /* 0x000fc00000000000 */
        /* <DEDUP_REMOVED lines=13> */
.L_x_3:


//--------------------- .nv.shared.triton_mm      --------------------------
	.section	.nv.shared.triton_mm,"aw",@nobits
	.align	16
